//
// Generated by NVIDIA NVVM Compiler
//
// Compiler Build ID: CL-36424714
// Cuda compilation tools, release 13.0, V13.0.88
// Based on NVVM 20.0.0
//

.version 9.0
.target sm_100
.address_size 64

	// .globl	_Z10ker_reducePiiPViPj
.global .align 4 .u32 count;
// _ZZ10ker_reducePiiPViPjE3shm has been demoted
// _ZZ10ker_reducePiiPViPjE13is_last_block has been demoted

.visible .entry _Z10ker_reducePiiPViPj(
	.param .u64 .ptr .align 1 _Z10ker_reducePiiPViPj_param_0,
	.param .u32 _Z10ker_reducePiiPViPj_param_1,
	.param .u64 .ptr .align 1 _Z10ker_reducePiiPViPj_param_2,
	.param .u64 .ptr .align 1 _Z10ker_reducePiiPViPj_param_3
)
{
	.reg .pred 	%p<18>;
	.reg .b32 	%r<41>;
	.reg .b64 	%rd<11>;
	// demoted variable
	.shared .align 4 .b8 _ZZ10ker_reducePiiPViPjE3shm[1024];
	// demoted variable
	.shared .align 4 .u32 _ZZ10ker_reducePiiPViPjE13is_last_block;
	ld.param.u64 	%rd3, [_Z10ker_reducePiiPViPj_param_0];
	ld.param.u64 	%rd4, [_Z10ker_reducePiiPViPj_param_2];
	cvta.to.global.u64 	%rd1, %rd4;
	cvta.to.global.u64 	%rd2, %rd3;
	mov.u32 	%r1, %tid.x;
	mov.u32 	%r2, %ctaid.x;
	mov.u32 	%r8, %ntid.x;
	mad.lo.s32 	%r9, %r2, %r8, %r1;
	mul.wide.u32 	%rd5, %r9, 4;
	add.s64 	%rd6, %rd2, %rd5;
	ld.global.u32 	%r10, [%rd6];
	shl.b32 	%r11, %r1, 2;
	mov.u32 	%r12, _ZZ10ker_reducePiiPViPjE3shm;
	add.s32 	%r13, %r12, %r11;
	st.shared.u32 	[%r13], %r10;
	bar.sync 	0;
	ld.shared.u32 	%r14, [%r13];
	and.b32  	%r15, %r1, 31;
	shfl.sync.down.b32	%r16|%p1, %r14, 16, 31, -1;
	add.s32 	%r17, %r16, %r14;
	shfl.sync.down.b32	%r18|%p2, %r17, 8, 31, -1;
	add.s32 	%r19, %r18, %r17;
	shfl.sync.down.b32	%r20|%p3, %r19, 4, 31, -1;
	add.s32 	%r21, %r20, %r19;
	shfl.sync.down.b32	%r22|%p4, %r21, 2, 31, -1;
	add.s32 	%r23, %r22, %r21;
	shfl.sync.down.b32	%r24|%p5, %r23, 1, 31, -1;
	add.s32 	%r3, %r24, %r23;
	bar.sync 	0;
	setp.ne.s32 	%p6, %r15, 0;
	shr.u32 	%r25, %r1, 3;
	and.b32  	%r26, %r25, 124;
	add.s32 	%r4, %r12, %r26;
	@%p6 bra 	$L__BB0_2;
	st.shared.u32 	[%r4], %r3;
$L__BB0_2:
	setp.gt.u32 	%p7, %r1, 31;
	mov.b32 	%r40, 0;
	@%p7 bra 	$L__BB0_4;
	ld.shared.u32 	%r28, [%r4];
	shfl.sync.down.b32	%r29|%p8, %r28, 4, 31, 15;
	add.s32 	%r30, %r29, %r28;
	shfl.sync.down.b32	%r31|%p9, %r30, 2, 31, 15;
	add.s32 	%r32, %r30, %r31;
	shfl.sync.down.b32	%r33|%p10, %r32, 1, 31, 15;
	add.s32 	%r40, %r32, %r33;
$L__BB0_4:
	mul.wide.u32 	%rd7, %r2, 4;
	add.s64 	%rd8, %rd1, %rd7;
	st.volatile.global.u32 	[%rd8], %r40;
	membar.gl;
	setp.ne.s32 	%p11, %r1, 0;
	@%p11 bra 	$L__BB0_6;
	atom.global.inc.u32 	%r34, [count], 4;
	st.shared.u32 	[_ZZ10ker_reducePiiPViPjE13is_last_block], %r34;
$L__BB0_6:
	bar.warp.sync 	-1;
	ld.shared.u32 	%r35, [_ZZ10ker_reducePiiPViPjE13is_last_block];
	setp.ne.s32 	%p12, %r35, 3;
	setp.gt.u32 	%p13, %r1, 7;
	or.pred  	%p14, %p13, %p12;
	@%p14 bra 	$L__BB0_9;
	setp.ne.s32 	%p15, %r1, 0;
	mul.wide.u32 	%rd9, %r1, 4;
	add.s64 	%rd10, %rd1, %rd9;
	ld.volatile.global.u32 	%r36, [%rd10];
	shfl.sync.down.b32	%r37|%p16, %r36, 2, 7711, 15;
	add.s32 	%r38, %r37, %r36;
	shfl.sync.down.b32	%r39|%p17, %r38, 1, 7967, 3;
	add.s32 	%r7, %r38, %r39;
	@%p15 bra 	$L__BB0_9;
	st.global.u32 	[%rd2], %r7;
$L__BB0_9:
	ret;

}


// ===== COMPILED SASS (sm_100) =====

	.target	sm_100

	.elftype	@"ET_EXEC"


//--------------------- .note.nv.tkinfo           --------------------------
	.section	.note.nv.tkinfo,"",@"SHT_NOTE"
	.sectionflags	@"SHF_NOTE_NV_TKINFO"
	.tkinfo
        /*0018*/ 	.word	0x00000002
        /*0030*/ 	.string	""
        /*0030*/ 	.string	"ptxas"
        /*0030*/ 	.string	"Cuda compilation tools, release 13.0, V13.0.88"
        /*0030*/ 	.string	"Build cuda_13.0.r13.0/compiler.36424714_0"
        /*0030*/ 	.string	"-arch sm_100 -m 64 "



//--------------------- .note.nv.cuinfo           --------------------------
	.section	.note.nv.cuinfo,"",@"SHT_NOTE"
	.sectionflags	@"SHF_NOTE_NV_CUINFO"
        /*0018*/ 	.short	0x0002
        /*001a*/ 	.short	0x0064
        /*001c*/ 	.short	0x0082
	.zero		2


//--------------------- .nv.info                  --------------------------
	.section	.nv.info,"",@"SHT_CUDA_INFO"
	.align	4


	//----- nvinfo : EIATTR_REGCOUNT
	.align		4
        /*0000*/ 	.byte	0x04, 0x2f
        /*0002*/ 	.short	(.L_2 - .L_1)
	.align		4
.L_1:
        /*0004*/ 	.word	index@(_Z10ker_reducePiiPViPj)
        /*0008*/ 	.word	0x0000000e


	//----- nvinfo : EIATTR_FRAME_SIZE
	.align		4
.L_2:
        /*000c*/ 	.byte	0x04, 0x11
        /*000e*/ 	.short	(.L_4 - .L_3)
	.align		4
.L_3:
        /*0010*/ 	.word	index@(_Z10ker_reducePiiPViPj)
        /*0014*/ 	.word	0x00000000


	//----- nvinfo : EIATTR_MIN_STACK_SIZE
	.align		4
.L_4:
        /*0018*/ 	.byte	0x04, 0x12
        /*001a*/ 	.short	(.L_6 - .L_5)
	.align		4
.L_5:
        /*001c*/ 	.word	index@(_Z10ker_reducePiiPViPj)
        /*0020*/ 	.word	0x00000000
.L_6:


//--------------------- .nv.compat                --------------------------
	.section	.nv.compat,"",@"SHT_CUDA_COMPAT_INFO"
	.align	4
        /*0000*/ 	.byte	0x02, 0x09, 0x00, 0x00, 0x02, 0x02, 0x01, 0x00, 0x02, 0x05, 0x05, 0x00, 0x03, 0x07, 0x01, 0x01
        /*0010*/ 	.byte	0x02, 0x03, 0x00, 0x00, 0x02, 0x06, 0x01, 0x00, 0x04, 0x0b, 0x08, 0x00, 0x09, 0x00, 0x00, 0x00
        /*0020*/ 	.byte	0x00, 0x00, 0x00, 0x00


//--------------------- .nv.info._Z10ker_reducePiiPViPj --------------------------
	.section	.nv.info._Z10ker_reducePiiPViPj,"",@"SHT_CUDA_INFO"
	.sectionflags	@""
	.align	4


	//----- nvinfo : EIATTR_CUDA_API_VERSION
	.align		4
        /*0000*/ 	.byte	0x04, 0x37
        /*0002*/ 	.short	(.L_8 - .L_7)
.L_7:
        /*0004*/ 	.word	0x00000082


	//----- nvinfo : EIATTR_KPARAM_INFO
	.align		4
.L_8:
        /*0008*/ 	.byte	0x04, 0x17
        /*000a*/ 	.short	(.L_10 - .L_9)
.L_9:
        /*000c*/ 	.word	0x00000000
        /*0010*/ 	.short	0x0003
        /*0012*/ 	.short	0x0018
        /*0014*/ 	.byte	0x00, 0xf5, 0x21, 0x00


	//----- nvinfo : EIATTR_KPARAM_INFO
	.align		4
.L_10:
        /*0018*/ 	.byte	0x04, 0x17
        /*001a*/ 	.short	(.L_12 - .L_11)
.L_11:
        /*001c*/ 	.word	0x00000000
        /*0020*/ 	.short	0x0002
        /*0022*/ 	.short	0x0010
        /*0024*/ 	.byte	0x00, 0xf5, 0x21, 0x00


	//----- nvinfo : EIATTR_KPARAM_INFO
	.align		4
.L_12:
        /*0028*/ 	.byte	0x04, 0x17
        /*002a*/ 	.short	(.L_14 - .L_13)
.L_13:
        /*002c*/ 	.word	0x00000000
        /*0030*/ 	.short	0x0001
        /*0032*/ 	.short	0x0008
        /*0034*/ 	.byte	0x00, 0xf0, 0x11, 0x00


	//----- nvinfo : EIATTR_KPARAM_INFO
	.align		4
.L_14:
        /*0038*/ 	.byte	0x04, 0x17
        /*003a*/ 	.short	(.L_16 - .L_15)
.L_15:
        /*003c*/ 	.word	0x00000000
        /*0040*/ 	.short	0x0000
        /*0042*/ 	.short	0x0000
        /*0044*/ 	.byte	0x00, 0xf5, 0x21, 0x00


	//----- nvinfo : EIATTR_SPARSE_MMA_MASK
	.align		4
.L_16:
        /*0048*/ 	.byte	0x03, 0x50
        /*004a*/ 	.short	0x0000


	//----- nvinfo : EIATTR_MAXREG_COUNT
	.align		4
        /*004c*/ 	.byte	0x03, 0x1b
        /*004e*/ 	.short	0x00ff


	//----- nvinfo : EIATTR_NUM_BARRIERS
	.align		4
        /*0050*/ 	.byte	0x02, 0x4c
        /*0052*/ 	.byte	0x01
	.zero		1


	//----- nvinfo : EIATTR_MERCURY_ISA_VERSION
	.align		4
        /*0054*/ 	.byte	0x03, 0x5f
        /*0056*/ 	.short	0x0101


	//----- nvinfo : EIATTR_COOP_GROUP_MASK_REGIDS
	.align		4
        /*0058*/ 	.byte	0x04, 0x29
        /*005a*/ 	.short	(.L_18 - .L_17)


	//   ....[0]....
.L_17:
        /*005c*/ 	.word	0xffffffff


	//   ....[1]....
        /*0060*/ 	.word	0xffffffff


	//   ....[2]....
        /*0064*/ 	.word	0xffffffff


	//   ....[3]....
        /*0068*/ 	.word	0xffffffff


	//   ....[4]....
        /*006c*/ 	.word	0xffffffff


	//   ....[5]....
        /*0070*/ 	.word	0x05000006


	//   ....[6]....
        /*0074*/ 	.word	0x05000009


	//   ....[7]....
        /*0078*/ 	.word	0x05000004


	//   ....[8]....
        /*007c*/ 	.word	0xffffffff


	//   ....[9]....
        /*0080*/ 	.word	0x05000007


	//   ....[10]....
        /*0084*/ 	.word	0x05000000


	//   ....[11]....
        /*0088*/ 	.word	0x05000006


	//   ....[12]....
        /*008c*/ 	.word	0x05000006


	//   ....[13]....
        /*0090*/ 	.word	0x05000006


	//----- nvinfo : EIATTR_COOP_GROUP_INSTR_OFFSETS
	.align		4
.L_18:
        /*0094*/ 	.byte	0x04, 0x28
        /*0096*/ 	.short	(.L_20 - .L_19)


	//   ....[0]....
.L_19:
        /*0098*/ 	.word	0x00000150


	//   ....[1]....
        /*009c*/ 	.word	0x00000170


	//   ....[2]....
        /*00a0*/ 	.word	0x00000190


	//   ....[3]....
        /*00a4*/ 	.word	0x000001b0


	//   ....[4]....
        /*00a8*/ 	.word	0x000001d0


	//   ....[5]....
        /*00ac*/ 	.word	0x00000290


	//   ....[6]....
        /*00b0*/ 	.word	0x000002b0


	//   ....[7]....
        /*00b4*/ 	.word	0x000002d0


	//   ....[8]....
        /*00b8*/ 	.word	0x000003d0


	//   ....[9]....
        /*00bc*/ 	.word	0x00000460


	//   ....[10]....
        /*00c0*/ 	.word	0x00000480


	//   ....[11]....
        /*00c4*/ 	.word	0x00000520


	//   ....[12]....
        /*00c8*/ 	.word	0x00000590


	//   ....[13]....
        /*00cc*/ 	.word	0x00000600


	//----- nvinfo : EIATTR_VRC_CTA_INIT_COUNT
	.align		4
.L_20:
        /*00d0*/ 	.byte	0x02, 0x4a
	.zero		1
	.zero		1


	//----- nvinfo : EIATTR_EXIT_INSTR_OFFSETS
	.align		4
        /*00d4*/ 	.byte	0x04, 0x1c
        /*00d6*/ 	.short	(.L_22 - .L_21)


	//   ....[0]....
.L_21:
        /*00d8*/ 	.word	0x00000410


	//   ....[1]....
        /*00dc*/ 	.word	0x00000490


	//   ....[2]....
        /*00e0*/ 	.word	0x000004d0


	//----- nvinfo : EIATTR_CRS_STACK_SIZE
	.align		4
.L_22:
        /*00e4*/ 	.byte	0x04, 0x1e
        /*00e6*/ 	.short	(.L_24 - .L_23)
.L_23:
        /*00e8*/ 	.word	0x00000000


	//----- nvinfo : EIATTR_CBANK_PARAM_SIZE
	.align		4
.L_24:
        /*00ec*/ 	.byte	0x03, 0x19
        /*00ee*/ 	.short	0x0020


	//----- nvinfo : EIATTR_PARAM_CBANK
	.align		4
        /*00f0*/ 	.byte	0x04, 0x0a
        /*00f2*/ 	.short	(.L_26 - .L_25)
	.align		4
.L_25:
        /*00f4*/ 	.word	index@(.nv.constant0._Z10ker_reducePiiPViPj)
        /*00f8*/ 	.short	0x0380
        /*00fa*/ 	.short	0x0020


	//----- nvinfo : EIATTR_SW_WAR
	.align		4
.L_26:
        /*00fc*/ 	.byte	0x04, 0x36
        /*00fe*/ 	.short	(.L_28 - .L_27)
.L_27:
        /*0100*/ 	.word	0x00000008
.L_28:


//--------------------- .nv.callgraph             --------------------------
	.section	.nv.callgraph,"",@"SHT_CUDA_CALLGRAPH"
	.align	4
	.sectionentsize	8
	.align		4
        /*0000*/ 	.word	0x00000000
	.align		4
        /*0004*/ 	.word	0xffffffff
	.align		4
        /*0008*/ 	.word	0x00000000
	.align		4
        /*000c*/ 	.word	0xfffffffe
	.align		4
        /*0010*/ 	.word	0x00000000
	.align		4
        /*0014*/ 	.word	0xfffffffd
	.align		4
        /*0018*/ 	.word	0x00000000
	.align		4
        /*001c*/ 	.word	0xfffffffc


//--------------------- .nv.constant4             --------------------------
	.section	.nv.constant4,"a",@progbits
	.align	8
	.align		8
.nv.constant4:
        /*0000*/ 	.dword	count


//--------------------- .text._Z10ker_reducePiiPViPj --------------------------
	.section	.text._Z10ker_reducePiiPViPj,"ax",@progbits
	.align	128
        .global         _Z10ker_reducePiiPViPj
        .type           _Z10ker_reducePiiPViPj,@function
        .size           _Z10ker_reducePiiPViPj,(.L_x_9 - _Z10ker_reducePiiPViPj)
        .other          _Z10ker_reducePiiPViPj,@"STO_CUDA_ENTRY STV_DEFAULT"
_Z10ker_reducePiiPViPj:
.text._Z10ker_reducePiiPViPj:
[----:B------:R-:W-:Y:S01]  /*0000*/  LDC R1, c[0x0][0x37c] ;  /* 0x0000df00ff017b82 */ /* 0x000fe20000000800 */
[----:B------:R-:W0:Y:S07]  /*0010*/  S2R R0, SR_TID.X ;  /* 0x0000000000007919 */ /* 0x000e2e0000002100 */
[----:B------:R-:W1:Y:S01]  /*0020*/  LDC.64 R4, c[0x0][0x380] ;  /* 0x0000e000ff047b82 */ /* 0x000e620000000a00 */
[----:B------:R-:W0:Y:S01]  /*0030*/  LDCU UR4, c[0x0][0x360] ;  /* 0x00006c00ff0477ac */ /* 0x000e220008000800 */
[----:B------:R-:W0:Y:S01]  /*0040*/  S2R R3, SR_CTAID.X ;  /* 0x0000000000037919 */ /* 0x000e220000002500 */
[----:B------:R-:W2:Y:S01]  /*0050*/  LDCU.64 UR6, c[0x0][0x358] ;  /* 0x00006b00ff0677ac */ /* 0x000ea20008000a00 */
[----:B0-----:R-:W-:-:S04]  /*0060*/  IMAD R7, R3, UR4, R0 ;  /* 0x0000000403077c24 */ /* 0x001fc8000f8e0200 */
[----:B-1----:R-:W-:-:S06]  /*0070*/  IMAD.WIDE.U32 R4, R7, 0x4, R4 ;  /* 0x0000000407047825 */ /* 0x002fcc00078e0004 */
[----:B--2---:R-:W2:Y:S01]  /*0080*/  LDG.E R4, desc[UR6][R4.64] ;  /* 0x0000000604047981 */ /* 0x004ea2000c1e1900 */
[----:B------:R-:W0:Y:S01]  /*0090*/  S2UR UR5, SR_CgaCtaId ;  /* 0x00000000000579c3 */ /* 0x000e220000008800 */
[----:B------:R-:W-:Y:S01]  /*00a0*/  UMOV UR4, 0x400 ;  /* 0x0000040000047882 */ /* 0x000fe20000000000 */
[----:B------:R-:W-:Y:S01]  /*00b0*/  LOP3.LUT P0, RZ, R0, 0x1f, RZ, 0xc0, !PT ;  /* 0x0000001f00ff7812 */ /* 0x000fe2000780c0ff */
[----:B------:R-:W-:Y:S01]  /*00c0*/  BSSY B0, `(.L_x_0) ;  /* 0x0000023000007945 */ /* 0x000fe20003800000 */
[----:B0-----:R-:W-:-:S06]  /*00d0*/  ULEA UR4, UR5, UR4, 0x18 ;  /* 0x0000000405047291 */ /* 0x001fcc000f8ec0ff */
[----:B------:R-:W-:-:S05]  /*00e0*/  LEA R7, R0, UR4, 0x2 ;  /* 0x0000000400077c11 */ /* 0x000fca000f8e10ff */
[----:B--2---:R0:W-:Y:S01]  /*00f0*/  STS [R7], R4 ;  /* 0x0000000407007388 */ /* 0x0041e20000000800 */
[----:B------:R-:W-:Y:S01]  /*0100*/  BAR.SYNC.DEFER_BLOCKING 0x0 ;  /* 0x0000000000007b1d */ /* 0x000fe20000010000 */
[----:B0-----:R-:W-:-:S04]  /*0110*/  SHF.R.U32.HI R4, RZ, 0x3, R0 ;  /* 0x00000003ff047819 */ /* 0x001fc80000011600 */
[----:B------:R-:W-:Y:S01]  /*0120*/  LOP3.LUT R4, R4, 0x7c, RZ, 0xc0, !PT ;  /* 0x0000007c04047812 */ /* 0x000fe200078ec0ff */
[----:B------:R0:W1:Y:S02]  /*0130*/  LDS R2, [R7] ;  /* 0x0000000007027984 */ /* 0x0000640000000800 */
[----:B0-----:R-:W-:Y:S02]  /*0140*/  HFMA2 R7, -RZ, RZ, 0, 0 ;  /* 0x00000000ff077431 */ /* 0x001fe400000001ff */
[----:B-1----:R-:W0:Y:S02]  /*0150*/  SHFL.DOWN PT, R9, R2, 0x10, 0x1f ;  /* 0x0a001f0002097f89 */ /* 0x002e2400000e0000 */
[----:B0-----:R-:W-:-:S05]  /*0160*/  IMAD.IADD R9, R2, 0x1, R9 ;  /* 0x0000000102097824 */ /* 0x001fca00078e0209 */
[----:B------:R-:W0:Y:S02]  /*0170*/  SHFL.DOWN PT, R6, R9, 0x8, 0x1f ;  /* 0x09001f0009067f89 */ /* 0x000e2400000e0000 */
[----:B0-----:R-:W-:-:S05]  /*0180*/  IMAD.IADD R6, R9, 0x1, R6 ;  /* 0x0000000109067824 */ /* 0x001fca00078e0206 */
[----:B------:R-:W0:Y:S02]  /*0190*/  SHFL.DOWN PT, R5, R6, 0x4, 0x1f ;  /* 0x08801f0006057f89 */ /* 0x000e2400000e0000 */
[----:B0-----:R-:W-:-:S05]  /*01a0*/  IADD3 R5, PT, PT, R6, R5, RZ ;  /* 0x0000000506057210 */ /* 0x001fca0007ffe0ff */
[----:B------:R-:W0:Y:S02]  /*01b0*/  SHFL.DOWN PT, R8, R5, 0x2, 0x1f ;  /* 0x08401f0005087f89 */ /* 0x000e2400000e0000 */
[----:B0-----:R-:W-:-:S05]  /*01c0*/  IMAD.IADD R8, R5, 0x1, R8 ;  /* 0x0000000105087824 */ /* 0x001fca00078e0208 */
[----:B------:R-:W0:Y:S02]  /*01d0*/  SHFL.DOWN PT, R11, R8, 0x1, 0x1f ;  /* 0x08201f00080b7f89 */ /* 0x000e2400000e0000 */
[----:B0-----:R-:W-:Y:S01]  /*01e0*/  IMAD.IADD R11, R8, 0x1, R11 ;  /* 0x00000001080b7824 */ /* 0x001fe200078e020b */
[----:B------:R-:W-:Y:S06]  /*01f0*/  BAR.SYNC.DEFER_BLOCKING 0x0 ;  /* 0x0000000000007b1d */ /* 0x000fec0000010000 */
[----:B------:R0:W-:Y:S01]  /*0200*/  @!P0 STS [R4+UR4], R11 ;  /* 0x0000000b04008988 */ /* 0x0001e20008000804 */
[----:B------:R-:W-:-:S13]  /*0210*/  ISETP.GT.U32.AND P0, PT, R0, 0x1f, PT ;  /* 0x0000001f0000780c */ /* 0x000fda0003f04070 */
[----:B0-----:R-:W-:Y:S05]  /*0220*/  @P0 BRA `(.L_x_1) ;  /* 0x0000000000300947 */ /* 0x001fea0003800000 */
[----:B------:R0:W1:Y:S01]  /*0230*/  LDS R7, [R4+UR4] ;  /* 0x0000000404077984 */ /* 0x0000620008000800 */
[----:B------:R-:W-:-:S03]  /*0240*/  UMOV UR5, 0xf ;  /* 0x0000000f00057882 */ /* 0x000fc60000000000 */
[----:B------:R-:W-:Y:S05]  /*0250*/  BRA.DIV UR5, `(.L_x_2) ;  /* 0x0000000205a07947 */ /* 0x000fea000b800000 */
[----:B------:R-:W-:Y:S01]  /*0260*/  IMAD.MOV.U32 R6, RZ, RZ, 0xf ;  /* 0x0000000fff067424 */ /* 0x000fe200078e00ff */
[----:B------:R-:W-:Y:S01]  /*0270*/  MOV R9, 0xf ;  /* 0x0000000f00097802 */ /* 0x000fe20000000f00 */
[----:B0-----:R-:W-:Y:S01]  /*0280*/  HFMA2 R4, -RZ, RZ, 0, 8.94069671630859375e-07 ;  /* 0x0000000fff047431 */ /* 0x001fe200000001ff */
[----:B-1----:R-:W0:Y:S02]  /*0290*/  SHFL.DOWN PT, R2, R7, 0x4, 0x1f ;  /* 0x08801f0007027f89 */ /* 0x002e2400000e0000 */
[----:B0-----:R-:W-:-:S05]  /*02a0*/  IMAD.IADD R2, R2, 0x1, R7 ;  /* 0x0000000102027824 */ /* 0x001fca00078e0207 */
[----:B------:R-:W0:Y:S02]  /*02b0*/  SHFL.DOWN PT, R5, R2, 0x2, 0x1f ;  /* 0x08401f0002057f89 */ /* 0x000e2400000e0000 */
[----:B0-----:R-:W-:-:S05]  /*02c0*/  IMAD.IADD R5, R2, 0x1, R5 ;  /* 0x0000000102057824 */ /* 0x001fca00078e0205 */
[----:B------:R0:W1:Y:S02]  /*02d0*/  SHFL.DOWN PT, R4, R5, 0x1, 0x1f ;  /* 0x08201f0005047f89 */ /* 0x00006400000e0000 */
.L_x_7:
[----:B-1----:R-:W-:-:S07]  /*02e0*/  IADD3 R7, PT, PT, R5, R4, RZ ;  /* 0x0000000405077210 */ /* 0x002fce0007ffe0ff */
.L_x_1:
[----:B------:R-:W-:Y:S05]  /*02f0*/  BSYNC B0 ;  /* 0x0000000000007941 */ /* 0x000fea0003800000 */
.L_x_0:
[----:B0-----:R-:W0:Y:S01]  /*0300*/  LDC.64 R4, c[0x0][0x390] ;  /* 0x0000e400ff047b82 */ /* 0x001e220000000a00 */
[----:B------:R-:W-:Y:S01]  /*0310*/  ISETP.NE.AND P1, PT, R0, RZ, PT ;  /* 0x000000ff0000720c */ /* 0x000fe20003f25270 */
[----:B0-----:R-:W-:-:S05]  /*0320*/  IMAD.WIDE.U32 R2, R3, 0x4, R4 ;  /* 0x0000000403027825 */ /* 0x001fca00078e0004 */
[----:B------:R0:W-:Y:S01]  /*0330*/  STG.E.STRONG.SYS desc[UR6][R2.64], R7 ;  /* 0x0000000702007986 */ /* 0x0001e2000c115906 */
[----:B------:R-:W-:Y:S06]  /*0340*/  MEMBAR.SC.GPU ;  /* 0x0000000000007992 */ /* 0x000fec0000002000 */
[----:B------:R-:W-:-:S00]  /*0350*/  ERRBAR ;  /* 0x00000000000079ab */ /* 0x000fc00000000000 */
[----:B------:R-:W-:Y:S06]  /*0360*/  CGAERRBAR ;  /* 0x00000000000075ab */ /* 0x000fec0000000000 */
[----:B------:R-:W-:Y:S01]  /*0370*/  CCTL.IVALL ;  /* 0x00000000ff00798f */ /* 0x000fe20002000000 */
[----:B------:R-:W-:Y:S05]  /*0380*/  @P1 BRA `(.L_x_3) ;  /* 0x0000000000101947 */ /* 0x000fea0003800000 */
[----:B0-----:R-:W0:Y:S01]  /*0390*/  LDC.64 R2, c[0x4][RZ] ;  /* 0x01000000ff027b82 */ /* 0x001e220000000a00 */
[----:B------:R-:W-:-:S05]  /*03a0*/  IMAD.MOV.U32 R7, RZ, RZ, 0x4 ;  /* 0x00000004ff077424 */ /* 0x000fca00078e00ff */
[----:B0-----:R-:W2:Y:S04]  /*03b0*/  ATOMG.E.INC.STRONG.GPU PT, R2, desc[UR6][R2.64], R7 ;  /* 0x80000007020279a8 */ /* 0x001ea800099ef106 */
[----:B--2---:R1:W-:Y:S02]  /*03c0*/  STS [UR4+0x400], R2 ;  /* 0x00040002ff007988 */ /* 0x0043e40008000804 */
.L_x_3:
[----:B------:R-:W-:Y:S05]  /*03d0*/  WARPSYNC.ALL ;  /* 0x0000000000007948 */ /* 0x000fea0003800000 */
[----:B01----:R-:W0:Y:S02]  /*03e0*/  LDS R2, [UR4+0x400] ;  /* 0x00040004ff027984 */ /* 0x003e240008000800 */
[----:B0-----:R-:W-:-:S04]  /*03f0*/  ISETP.NE.AND P0, PT, R2, 0x3, PT ;  /* 0x000000030200780c */ /* 0x001fc80003f05270 */
[----:B------:R-:W-:-:S13]  /*0400*/  ISETP.GT.U32.OR P0, PT, R0, 0x7, P0 ;  /* 0x000000070000780c */ /* 0x000fda0000704470 */
[----:B------:R-:W-:Y:S05]  /*0410*/  @P0 EXIT ;  /* 0x000000000000094d */ /* 0x000fea0003800000 */
[----:B------:R-:W-:-:S06]  /*0420*/  IMAD.WIDE.U32 R2, R0, 0x4, R4 ;  /* 0x0000000400027825 */ /* 0x000fcc00078e0004 */
[----:B------:R-:W2:Y:S01]  /*0430*/  LDG.E.STRONG.SYS R2, desc[UR6][R2.64] ;  /* 0x0000000602027981 */ /* 0x000ea2000c1f5900 */
[----:B------:R-:W-:Y:S02]  /*0440*/  HFMA2 R7, -RZ, RZ, 0, 8.94069671630859375e-07 ;  /* 0x0000000fff077431 */ /* 0x000fe400000001ff */
[----:B------:R-:W-:Y:S01]  /*0450*/  IMAD.MOV.U32 R0, RZ, RZ, 0x3 ;  /* 0x00000003ff007424 */ /* 0x000fe200078e00ff */
[----:B--2---:R-:W0:Y:S02]  /*0460*/  SHFL.DOWN PT, R5, R2, 0x2, 0x1e1f ;  /* 0x085e1f0002057f89 */ /* 0x004e2400000e0000 */
[----:B0-----:R-:W-:-:S05]  /*0470*/  IADD3 R5, PT, PT, R2, R5, RZ ;  /* 0x0000000502057210 */ /* 0x001fca0007ffe0ff */
[----:B------:R0:W1:Y:S01]  /*0480*/  SHFL.DOWN PT, R0, R5, 0x1, 0x1f1f ;  /* 0x083f1f0005007f89 */ /* 0x00006200000e0000 */
[----:B------:R-:W-:Y:S05]  /*0490*/  @P1 EXIT ;  /* 0x000000000000194d */ /* 0x000fea0003800000 */
[----:B------:R-:W2:Y:S01]  /*04a0*/  LDC.64 R2, c[0x0][0x380] ;  /* 0x0000e000ff027b82 */ /* 0x000ea20000000a00 */
[----:B01----:R-:W-:-:S05]  /*04b0*/  IMAD.IADD R5, R5, 0x1, R0 ;  /* 0x0000000105057824 */ /* 0x003fca00078e0200 */
[----:B--2---:R-:W-:Y:S01]  /*04c0*/  STG.E desc[UR6][R2.64], R5 ;  /* 0x0000000502007986 */ /* 0x004fe2000c101906 */
[----:B------:R-:W-:Y:S05]  /*04d0*/  EXIT ;  /* 0x000000000000794d */ /* 0x000fea0003800000 */
.L_x_2:
[----:B------:R-:W-:Y:S01]  /*04e0*/  HFMA2 R6, -RZ, RZ, 0, 8.94069671630859375e-07 ;  /* 0x0000000fff067431 */ /* 0x000fe200000001ff */
[----:B------:R-:W-:Y:S01]  /*04f0*/  MOV R8, 0x4 ;  /* 0x0000000400087802 */ /* 0x000fe20000000f00 */
[----:B------:R-:W-:-:S07]  /*0500*/  IMAD.MOV.U32 R9, RZ, RZ, 0x1f ;  /* 0x0000001fff097424 */ /* 0x000fce00078e00ff */
[----:B01----:R-:W-:Y:S05]  /*0510*/  WARPSYNC.COLLECTIVE R6, `(.L_x_4) ;  /* 0x0000000006087348 */ /* 0x003fea0003c00000 */
[----:B01----:R0:W1:Y:S02]  /*0520*/  SHFL.DOWN P0, R4, R7, R8, R9 ;  /* 0x0800000807047389 */ /* 0x0030640000000009 */
[----:B01----:R-:W-:Y:S05]  /*0530*/  ENDCOLLECTIVE ;  /* 0x000000000000791b */ /* 0x003fea0003800000 */
.L_x_4:
[----:B------:R-:W-:Y:S01]  /*0540*/  MOV R8, 0x2 ;  /* 0x0000000200087802 */ /* 0x000fe20000000f00 */
[----:B------:R-:W-:-:S05]  /*0550*/  IMAD.MOV.U32 R2, RZ, RZ, R4 ;  /* 0x000000ffff027224 */ /* 0x000fca00078e0004 */
[----:B------:R-:W-:-:S05]  /*0560*/  IADD3 R2, PT, PT, R2, R7, RZ ;  /* 0x0000000702027210 */ /* 0x000fca0007ffe0ff */
[----:B------:R-:W-:-:S07]  /*0570*/  IMAD.MOV.U32 R7, RZ, RZ, R2 ;  /* 0x000000ffff077224 */ /* 0x000fce00078e0002 */
[----:B------:R-:W-:Y:S05]  /*0580*/  WARPSYNC.COLLECTIVE R6, `(.L_x_5) ;  /* 0x0000000006087348 */ /* 0x000fea0003c00000 */
[----:B------:R0:W1:Y:S02]  /*0590*/  SHFL.DOWN P0, R4, R7, R8, R9 ;  /* 0x0800000807047389 */ /* 0x0000640000000009 */
[----:B01----:R-:W-:Y:S05]  /*05a0*/  ENDCOLLECTIVE ;  /* 0x000000000000791b */ /* 0x003fea0003800000 */
.L_x_5:
[----:B------:R-:W-:Y:S02]  /*05b0*/  HFMA2 R8, -RZ, RZ, 0, 5.9604644775390625e-08 ;  /* 0x00000001ff087431 */ /* 0x000fe400000001ff */
[----:B------:R-:W-:-:S05]  /*05c0*/  IMAD.MOV.U32 R5, RZ, RZ, R4 ;  /* 0x000000ffff057224 */ /* 0x000fca00078e0004 */
[----:B------:R-:W-:-:S05]  /*05d0*/  IADD3 R5, PT, PT, R2, R5, RZ ;  /* 0x0000000502057210 */ /* 0x000fca0007ffe0ff */
[----:B------:R-:W-:-:S07]  /*05e0*/  IMAD.MOV.U32 R7, RZ, RZ, R5 ;  /* 0x000000ffff077224 */ /* 0x000fce00078e0005 */
[----:B------:R-:W-:Y:S05]  /*05f0*/  WARPSYNC.COLLECTIVE R6, `(.L_x_6) ;  /* 0x0000000006087348 */ /* 0x000fea0003c00000 */
[----:B------:R0:W1:Y:S02]  /*0600*/  SHFL.DOWN P0, R4, R7, R8, R9 ;  /* 0x0800000807047389 */ /* 0x0000640000000009 */
[----:B01----:R-:W-:Y:S05]  /*0610*/  ENDCOLLECTIVE ;  /* 0x000000000000791b */ /* 0x003fea0003800000 */
.L_x_6:
[----:B------:R-:W-:Y:S05]  /*0620*/  BRA `(.L_x_7) ;  /* 0xfffffffc002c7947 */ /* 0x000fea000383ffff */
.L_x_8:
[----:B------:R-:W-:-:S00]  /*0630*/  BRA `(.L_x_8) ;  /* 0xfffffffc00fc7947 */ /* 0x000fc0000383ffff */
[----:B------:R-:W-:-:S00]  /*0640*/  NOP ;  /* 0x0000000000007918 */ /* 0x000fc00000000000 */
        /* <DEDUP_REMOVED lines=11> */
.L_x_9:


//--------------------- .nv.shared._Z10ker_reducePiiPViPj --------------------------
	.section	.nv.shared._Z10ker_reducePiiPViPj,"aw",@nobits
	.sectionflags	@""
	.align	4
.nv.shared._Z10ker_reducePiiPViPj:
	.zero		2052


//--------------------- .nv.shared.reserved.0     --------------------------
	.section	.nv.shared.reserved.0,"aw",@nobits
	.weak		__nv_reservedSMEM_offset_0_alias
	.size		__nv_reservedSMEM_offset_0_alias, 0, 64
	.other		__nv_reservedSMEM_offset_0_alias,@"STO_CUDA_RESERVED_SHARED STV_DEFAULT"
__nv_reservedSMEM_offset_0_alias:
	.zero		0
	.zero		64


//--------------------- .nv.global                --------------------------
	.section	.nv.global,"aw",@nobits
	.align	4
.nv.global:
	.type		count,@object
	.size		count,(.L_0 - count)
count:
	.zero		4
.L_0:


//--------------------- .nv.constant0._Z10ker_reducePiiPViPj --------------------------
	.section	.nv.constant0._Z10ker_reducePiiPViPj,"a",@progbits
	.sectionflags	@""
	.align	4
.nv.constant0._Z10ker_reducePiiPViPj:
	.zero		928


//--------------------- SYMBOLS --------------------------

	.type		.nv.reservedSmem.offset0,@object
	.size		.nv.reservedSmem.offset0,0x4
	.type		.nv.reservedSmem.cap,@object
	.size		.nv.reservedSmem.cap,0x4
